//
// Generated by NVIDIA NVVM Compiler
//
// Compiler Build ID: CL-36424714
// Cuda compilation tools, release 13.0, V13.0.88
// Based on NVVM 20.0.0
//

.version 9.0
.target sm_100
.address_size 64

	// .globl	_Z15baseline_kernelPKfS0_Pfi

.visible .entry _Z15baseline_kernelPKfS0_Pfi(
	.param .u64 .ptr .align 1 _Z15baseline_kernelPKfS0_Pfi_param_0,
	.param .u64 .ptr .align 1 _Z15baseline_kernelPKfS0_Pfi_param_1,
	.param .u64 .ptr .align 1 _Z15baseline_kernelPKfS0_Pfi_param_2,
	.param .u32 _Z15baseline_kernelPKfS0_Pfi_param_3
)
{
	.reg .pred 	%p<2>;
	.reg .b32 	%r<6>;
	.reg .b32 	%f<4>;
	.reg .b64 	%rd<11>;

	ld.param.u64 	%rd1, [_Z15baseline_kernelPKfS0_Pfi_param_0];
	ld.param.u64 	%rd2, [_Z15baseline_kernelPKfS0_Pfi_param_1];
	ld.param.u64 	%rd3, [_Z15baseline_kernelPKfS0_Pfi_param_2];
	ld.param.u32 	%r2, [_Z15baseline_kernelPKfS0_Pfi_param_3];
	mov.u32 	%r3, %ctaid.x;
	mov.u32 	%r4, %ntid.x;
	mov.u32 	%r5, %tid.x;
	mad.lo.s32 	%r1, %r3, %r4, %r5;
	setp.ge.s32 	%p1, %r1, %r2;
	@%p1 bra 	$L__BB0_2;
	cvta.to.global.u64 	%rd4, %rd1;
	cvta.to.global.u64 	%rd5, %rd2;
	cvta.to.global.u64 	%rd6, %rd3;
	mul.wide.s32 	%rd7, %r1, 4;
	add.s64 	%rd8, %rd4, %rd7;
	ld.global.nc.f32 	%f1, [%rd8];
	add.s64 	%rd9, %rd5, %rd7;
	ld.global.nc.f32 	%f2, [%rd9];
	mul.f32 	%f3, %f1, %f2;
	add.s64 	%rd10, %rd6, %rd7;
	st.global.f32 	[%rd10], %f3;
$L__BB0_2:
	ret;

}


// ===== COMPILED SASS (sm_100) =====

	.target	sm_100

	.elftype	@"ET_EXEC"


//--------------------- .note.nv.tkinfo           --------------------------
	.section	.note.nv.tkinfo,"",@"SHT_NOTE"
	.sectionflags	@"SHF_NOTE_NV_TKINFO"
	.tkinfo
        /*0018*/ 	.word	0x00000002
        /*0030*/ 	.string	""
        /*0030*/ 	.string	"ptxas"
        /*0030*/ 	.string	"Cuda compilation tools, release 13.0, V13.0.88"
        /*0030*/ 	.string	"Build cuda_13.0.r13.0/compiler.36424714_0"
        /*0030*/ 	.string	"-arch sm_100 -m 64 "



//--------------------- .note.nv.cuinfo           --------------------------
	.section	.note.nv.cuinfo,"",@"SHT_NOTE"
	.sectionflags	@"SHF_NOTE_NV_CUINFO"
        /*0018*/ 	.short	0x0002
        /*001a*/ 	.short	0x0064
        /*001c*/ 	.short	0x0082
	.zero		2


//--------------------- .nv.info                  --------------------------
	.section	.nv.info,"",@"SHT_CUDA_INFO"
	.align	4


	//----- nvinfo : EIATTR_REGCOUNT
	.align		4
        /*0000*/ 	.byte	0x04, 0x2f
        /*0002*/ 	.short	(.L_1 - .L_0)
	.align		4
.L_0:
        /*0004*/ 	.word	index@(_Z15baseline_kernelPKfS0_Pfi)
        /*0008*/ 	.word	0x0000000c


	//----- nvinfo : EIATTR_FRAME_SIZE
	.align		4
.L_1:
        /*000c*/ 	.byte	0x04, 0x11
        /*000e*/ 	.short	(.L_3 - .L_2)
	.align		4
.L_2:
        /*0010*/ 	.word	index@(_Z15baseline_kernelPKfS0_Pfi)
        /*0014*/ 	.word	0x00000000


	//----- nvinfo : EIATTR_MIN_STACK_SIZE
	.align		4
.L_3:
        /*0018*/ 	.byte	0x04, 0x12
        /*001a*/ 	.short	(.L_5 - .L_4)
	.align		4
.L_4:
        /*001c*/ 	.word	index@(_Z15baseline_kernelPKfS0_Pfi)
        /*0020*/ 	.word	0x00000000
.L_5:


//--------------------- .nv.compat                --------------------------
	.section	.nv.compat,"",@"SHT_CUDA_COMPAT_INFO"
	.align	4
        /*0000*/ 	.byte	0x02, 0x09, 0x00, 0x00, 0x02, 0x02, 0x01, 0x00, 0x02, 0x05, 0x05, 0x00, 0x03, 0x07, 0x01, 0x01
        /*0010*/ 	.byte	0x02, 0x03, 0x00, 0x00, 0x02, 0x06, 0x01, 0x00, 0x04, 0x0b, 0x08, 0x00, 0x09, 0x00, 0x00, 0x00
        /*0020*/ 	.byte	0x00, 0x00, 0x00, 0x00


//--------------------- .nv.info._Z15baseline_kernelPKfS0_Pfi --------------------------
	.section	.nv.info._Z15baseline_kernelPKfS0_Pfi,"",@"SHT_CUDA_INFO"
	.sectionflags	@""
	.align	4


	//----- nvinfo : EIATTR_CUDA_API_VERSION
	.align		4
        /*0000*/ 	.byte	0x04, 0x37
        /*0002*/ 	.short	(.L_7 - .L_6)
.L_6:
        /*0004*/ 	.word	0x00000082


	//----- nvinfo : EIATTR_KPARAM_INFO
	.align		4
.L_7:
        /*0008*/ 	.byte	0x04, 0x17
        /*000a*/ 	.short	(.L_9 - .L_8)
.L_8:
        /*000c*/ 	.word	0x00000000
        /*0010*/ 	.short	0x0003
        /*0012*/ 	.short	0x0018
        /*0014*/ 	.byte	0x00, 0xf0, 0x11, 0x00


	//----- nvinfo : EIATTR_KPARAM_INFO
	.align		4
.L_9:
        /*0018*/ 	.byte	0x04, 0x17
        /*001a*/ 	.short	(.L_11 - .L_10)
.L_10:
        /*001c*/ 	.word	0x00000000
        /*0020*/ 	.short	0x0002
        /*0022*/ 	.short	0x0010
        /*0024*/ 	.byte	0x00, 0xf5, 0x21, 0x00


	//----- nvinfo : EIATTR_KPARAM_INFO
	.align		4
.L_11:
        /*0028*/ 	.byte	0x04, 0x17
        /*002a*/ 	.short	(.L_13 - .L_12)
.L_12:
        /*002c*/ 	.word	0x00000000
        /*0030*/ 	.short	0x0001
        /*0032*/ 	.short	0x0008
        /*0034*/ 	.byte	0x00, 0xf5, 0x21, 0x00


	//----- nvinfo : EIATTR_KPARAM_INFO
	.align		4
.L_13:
        /*0038*/ 	.byte	0x04, 0x17
        /*003a*/ 	.short	(.L_15 - .L_14)
.L_14:
        /*003c*/ 	.word	0x00000000
        /*0040*/ 	.short	0x0000
        /*0042*/ 	.short	0x0000
        /*0044*/ 	.byte	0x00, 0xf5, 0x21, 0x00


	//----- nvinfo : EIATTR_SPARSE_MMA_MASK
	.align		4
.L_15:
        /*0048*/ 	.byte	0x03, 0x50
        /*004a*/ 	.short	0x0000


	//----- nvinfo : EIATTR_MAXREG_COUNT
	.align		4
        /*004c*/ 	.byte	0x03, 0x1b
        /*004e*/ 	.short	0x00ff


	//----- nvinfo : EIATTR_MERCURY_ISA_VERSION
	.align		4
        /*0050*/ 	.byte	0x03, 0x5f
        /*0052*/ 	.short	0x0101


	//----- nvinfo : EIATTR_VRC_CTA_INIT_COUNT
	.align		4
        /*0054*/ 	.byte	0x02, 0x4a
	.zero		1
	.zero		1


	//----- nvinfo : EIATTR_EXIT_INSTR_OFFSETS
	.align		4
        /*0058*/ 	.byte	0x04, 0x1c
        /*005a*/ 	.short	(.L_17 - .L_16)


	//   ....[0]....
.L_16:
        /*005c*/ 	.word	0x00000070


	//   ....[1]....
        /*0060*/ 	.word	0x00000130


	//----- nvinfo : EIATTR_CBANK_PARAM_SIZE
	.align		4
.L_17:
        /*0064*/ 	.byte	0x03, 0x19
        /*0066*/ 	.short	0x001c


	//----- nvinfo : EIATTR_PARAM_CBANK
	.align		4
        /*0068*/ 	.byte	0x04, 0x0a
        /*006a*/ 	.short	(.L_19 - .L_18)
	.align		4
.L_18:
        /*006c*/ 	.word	index@(.nv.constant0._Z15baseline_kernelPKfS0_Pfi)
        /*0070*/ 	.short	0x0380
        /*0072*/ 	.short	0x001c


	//----- nvinfo : EIATTR_SW_WAR
	.align		4
.L_19:
        /*0074*/ 	.byte	0x04, 0x36
        /*0076*/ 	.short	(.L_21 - .L_20)
.L_20:
        /*0078*/ 	.word	0x00000008
.L_21:


//--------------------- .nv.callgraph             --------------------------
	.section	.nv.callgraph,"",@"SHT_CUDA_CALLGRAPH"
	.align	4
	.sectionentsize	8
	.align		4
        /*0000*/ 	.word	0x00000000
	.align		4
        /*0004*/ 	.word	0xffffffff
	.align		4
        /*0008*/ 	.word	0x00000000
	.align		4
        /*000c*/ 	.word	0xfffffffe
	.align		4
        /*0010*/ 	.word	0x00000000
	.align		4
        /*0014*/ 	.word	0xfffffffd
	.align		4
        /*0018*/ 	.word	0x00000000
	.align		4
        /*001c*/ 	.word	0xfffffffc


//--------------------- .text._Z15baseline_kernelPKfS0_Pfi --------------------------
	.section	.text._Z15baseline_kernelPKfS0_Pfi,"ax",@progbits
	.align	128
        .global         _Z15baseline_kernelPKfS0_Pfi
        .type           _Z15baseline_kernelPKfS0_Pfi,@function
        .size           _Z15baseline_kernelPKfS0_Pfi,(.L_x_1 - _Z15baseline_kernelPKfS0_Pfi)
        .other          _Z15baseline_kernelPKfS0_Pfi,@"STO_CUDA_ENTRY STV_DEFAULT"
_Z15baseline_kernelPKfS0_Pfi:
.text._Z15baseline_kernelPKfS0_Pfi:
[----:B------:R-:W-:Y:S01]  /*0000*/  LDC R1, c[0x0][0x37c] ;  /* 0x0000df00ff017b82 */ /* 0x000fe20000000800 */
[----:B------:R-:W0:Y:S07]  /*0010*/  S2R R0, SR_TID.X ;  /* 0x0000000000007919 */ /* 0x000e2e0000002100 */
[----:B------:R-:W0:Y:S01]  /*0020*/  S2UR UR4, SR_CTAID.X ;  /* 0x00000000000479c3 */ /* 0x000e220000002500 */
[----:B------:R-:W1:Y:S07]  /*0030*/  LDCU UR5, c[0x0][0x398] ;  /* 0x00007300ff0577ac */ /* 0x000e6e0008000800 */
[----:B------:R-:W0:Y:S02]  /*0040*/  LDC R9, c[0x0][0x360] ;  /* 0x0000d800ff097b82 */ /* 0x000e240000000800 */
[----:B0-----:R-:W-:-:S05]  /*0050*/  IMAD R9, R9, UR4, R0 ;  /* 0x0000000409097c24 */ /* 0x001fca000f8e0200 */
[----:B-1----:R-:W-:-:S13]  /*0060*/  ISETP.GE.AND P0, PT, R9, UR5, PT ;  /* 0x0000000509007c0c */ /* 0x002fda000bf06270 */
[----:B------:R-:W-:Y:S05]  /*0070*/  @P0 EXIT ;  /* 0x000000000000094d */ /* 0x000fea0003800000 */
[----:B------:R-:W0:Y:S01]  /*0080*/  LDC.64 R2, c[0x0][0x380] ;  /* 0x0000e000ff027b82 */ /* 0x000e220000000a00 */
[----:B------:R-:W1:Y:S07]  /*0090*/  LDCU.64 UR4, c[0x0][0x358] ;  /* 0x00006b00ff0477ac */ /* 0x000e6e0008000a00 */
[----:B------:R-:W2:Y:S08]  /*00a0*/  LDC.64 R4, c[0x0][0x388] ;  /* 0x0000e200ff047b82 */ /* 0x000eb00000000a00 */
[----:B------:R-:W3:Y:S01]  /*00b0*/  LDC.64 R6, c[0x0][0x390] ;  /* 0x0000e400ff067b82 */ /* 0x000ee20000000a00 */
[----:B0-----:R-:W-:-:S06]  /*00c0*/  IMAD.WIDE R2, R9, 0x4, R2 ;  /* 0x0000000409027825 */ /* 0x001fcc00078e0202 */
[----:B-1----:R-:W4:Y:S01]  /*00d0*/  LDG.E.CONSTANT R2, desc[UR4][R2.64] ;  /* 0x0000000402027981 */ /* 0x002f22000c1e9900 */
[----:B--2---:R-:W-:-:S06]  /*00e0*/  IMAD.WIDE R4, R9, 0x4, R4 ;  /* 0x0000000409047825 */ /* 0x004fcc00078e0204 */
[----:B------:R-:W4:Y:S01]  /*00f0*/  LDG.E.CONSTANT R5, desc[UR4][R4.64] ;  /* 0x0000000404057981 */ /* 0x000f22000c1e9900 */
[----:B---3--:R-:W-:-:S04]  /*0100*/  IMAD.WIDE R6, R9, 0x4, R6 ;  /* 0x0000000409067825 */ /* 0x008fc800078e0206 */
[----:B----4-:R-:W-:-:S05]  /*0110*/  FMUL R9, R2, R5 ;  /* 0x0000000502097220 */ /* 0x010fca0000400000 */
[----:B------:R-:W-:Y:S01]  /*0120*/  STG.E desc[UR4][R6.64], R9 ;  /* 0x0000000906007986 */ /* 0x000fe2000c101904 */
[----:B------:R-:W-:Y:S05]  /*0130*/  EXIT ;  /* 0x000000000000794d */ /* 0x000fea0003800000 */
.L_x_0:
[----:B------:R-:W-:-:S00]  /*0140*/  BRA `(.L_x_0) ;  /* 0xfffffffc00fc7947 */ /* 0x000fc0000383ffff */
[----:B------:R-:W-:-:S00]  /*0150*/  NOP ;  /* 0x0000000000007918 */ /* 0x000fc00000000000 */
        /* <DEDUP_REMOVED lines=10> */
.L_x_1:


//--------------------- .nv.shared.reserved.0     --------------------------
	.section	.nv.shared.reserved.0,"aw",@nobits
	.weak		__nv_reservedSMEM_offset_0_alias
	.size		__nv_reservedSMEM_offset_0_alias, 0, 64
	.other		__nv_reservedSMEM_offset_0_alias,@"STO_CUDA_RESERVED_SHARED STV_DEFAULT"
__nv_reservedSMEM_offset_0_alias:
	.zero		0
	.zero		64


//--------------------- .nv.constant0._Z15baseline_kernelPKfS0_Pfi --------------------------
	.section	.nv.constant0._Z15baseline_kernelPKfS0_Pfi,"a",@progbits
	.sectionflags	@""
	.align	4
.nv.constant0._Z15baseline_kernelPKfS0_Pfi:
	.zero		924


//--------------------- SYMBOLS --------------------------

	.type		.nv.reservedSmem.offset0,@object
	.size		.nv.reservedSmem.offset0,0x4
